//
// Generated by NVIDIA NVVM Compiler
//
// Compiler Build ID: CL-36424714
// Cuda compilation tools, release 13.0, V13.0.88
// Based on NVVM 20.0.0
//

.version 9.0
.target sm_100
.address_size 64

	// .globl	_Z17gpu_residual_calcPKdid
.global .align 8 .f64 gpu_residual;

.visible .entry _Z17gpu_residual_calcPKdid(
	.param .u64 .ptr .align 1 _Z17gpu_residual_calcPKdid_param_0,
	.param .u32 _Z17gpu_residual_calcPKdid_param_1,
	.param .f64 _Z17gpu_residual_calcPKdid_param_2
)
{
	.reg .pred 	%p<3>;
	.reg .b32 	%r<15>;
	.reg .b64 	%rd<6>;
	.reg .b64 	%fd<3>;

	ld.param.u32 	%r1, [_Z17gpu_residual_calcPKdid_param_1];
	mov.u32 	%r3, %tid.x;
	mov.u32 	%r4, %ctaid.x;
	mov.u32 	%r5, %ntid.x;
	mad.lo.s32 	%r6, %r4, %r5, %r3;
	add.s32 	%r7, %r6, 1;
	mov.u32 	%r8, %tid.y;
	mov.u32 	%r9, %ctaid.y;
	mov.u32 	%r10, %ntid.y;
	mad.lo.s32 	%r11, %r9, %r10, %r8;
	add.s32 	%r13, %r11, 1;
	max.s32 	%r14, %r7, %r13;
	setp.gt.s32 	%p1, %r14, %r1;
	@%p1 bra 	$L__BB0_3;
	ld.global.u64 	%rd5, [gpu_residual];
$L__BB0_2:
	mov.b64 	%fd1, %rd5;
	add.f64 	%fd2, %fd1, 0d3FF0000000000000;
	mov.b64 	%rd4, %fd2;
	atom.relaxed.global.cas.b64 	%rd3, [gpu_residual], %rd5, %rd4;
	setp.ne.s64 	%p2, %rd5, %rd3;
	mov.u64 	%rd5, %rd3;
	@%p2 bra 	$L__BB0_2;
$L__BB0_3:
	ret;

}
	// .globl	_Z10gpu_jacobiPdS_di
.visible .entry _Z10gpu_jacobiPdS_di(
	.param .u64 .ptr .align 1 _Z10gpu_jacobiPdS_di_param_0,
	.param .u64 .ptr .align 1 _Z10gpu_jacobiPdS_di_param_1,
	.param .f64 _Z10gpu_jacobiPdS_di_param_2,
	.param .u32 _Z10gpu_jacobiPdS_di_param_3
)
{
	.reg .b32 	%r<13>;
	.reg .b64 	%rd<19>;
	.reg .b64 	%fd<11>;

	ld.param.u64 	%rd1, [_Z10gpu_jacobiPdS_di_param_0];
	ld.param.u64 	%rd2, [_Z10gpu_jacobiPdS_di_param_1];
	ld.param.f64 	%fd1, [_Z10gpu_jacobiPdS_di_param_2];
	ld.param.u32 	%r1, [_Z10gpu_jacobiPdS_di_param_3];
	cvta.to.global.u64 	%rd3, %rd2;
	cvta.to.global.u64 	%rd4, %rd1;
	mov.u32 	%r2, %tid.x;
	mov.u32 	%r3, %ctaid.x;
	mov.u32 	%r4, %ntid.x;
	mov.u32 	%r5, %tid.y;
	mov.u32 	%r6, %ctaid.y;
	mov.u32 	%r7, %ntid.y;
	mad.lo.s32 	%r8, %r3, %r4, %r2;
	mul.lo.s32 	%r9, %r1, %r8;
	cvt.s64.s32 	%rd5, %r9;
	mad.lo.s32 	%r10, %r6, %r7, %r5;
	cvt.u64.u32 	%rd6, %r10;
	add.s64 	%rd7, %rd5, %rd6;
	shl.b64 	%rd8, %rd7, 3;
	add.s64 	%rd9, %rd4, %rd8;
	ld.global.f64 	%fd2, [%rd9+8];
	add.f64 	%fd3, %fd1, %fd2;
	add.s32 	%r11, %r9, %r1;
	cvt.s64.s32 	%rd10, %r11;
	add.s64 	%rd11, %rd10, %rd6;
	shl.b64 	%rd12, %rd11, 3;
	add.s64 	%rd13, %rd12, %rd4;
	ld.global.f64 	%fd4, [%rd13];
	add.f64 	%fd5, %fd3, %fd4;
	add.s32 	%r12, %r11, %r1;
	cvt.s64.s32 	%rd14, %r12;
	add.s64 	%rd15, %rd14, %rd6;
	shl.b64 	%rd16, %rd15, 3;
	add.s64 	%rd17, %rd4, %rd16;
	ld.global.f64 	%fd6, [%rd17+8];
	add.f64 	%fd7, %fd5, %fd6;
	ld.global.f64 	%fd8, [%rd13+16];
	add.f64 	%fd9, %fd7, %fd8;
	mul.f64 	%fd10, %fd9, 0d3FD0000000000000;
	add.s64 	%rd18, %rd3, %rd12;
	st.global.f64 	[%rd18+8], %fd10;
	ret;

}


// ===== COMPILED SASS (sm_100) =====

	.target	sm_100

	.elftype	@"ET_EXEC"


//--------------------- .note.nv.tkinfo           --------------------------
	.section	.note.nv.tkinfo,"",@"SHT_NOTE"
	.sectionflags	@"SHF_NOTE_NV_TKINFO"
	.tkinfo
        /*0018*/ 	.word	0x00000002
        /*0030*/ 	.string	""
        /*0030*/ 	.string	"ptxas"
        /*0030*/ 	.string	"Cuda compilation tools, release 13.0, V13.0.88"
        /*0030*/ 	.string	"Build cuda_13.0.r13.0/compiler.36424714_0"
        /*0030*/ 	.string	"-arch sm_100 -m 64 "



//--------------------- .note.nv.cuinfo           --------------------------
	.section	.note.nv.cuinfo,"",@"SHT_NOTE"
	.sectionflags	@"SHF_NOTE_NV_CUINFO"
        /*0018*/ 	.short	0x0002
        /*001a*/ 	.short	0x0064
        /*001c*/ 	.short	0x0082
	.zero		2


//--------------------- .nv.info                  --------------------------
	.section	.nv.info,"",@"SHT_CUDA_INFO"
	.align	4


	//----- nvinfo : EIATTR_REGCOUNT
	.align		4
        /*0000*/ 	.byte	0x04, 0x2f
        /*0002*/ 	.short	(.L_2 - .L_1)
	.align		4
.L_1:
        /*0004*/ 	.word	index@(_Z17gpu_residual_calcPKdid)
        /*0008*/ 	.word	0x0000000a


	//----- nvinfo : EIATTR_FRAME_SIZE
	.align		4
.L_2:
        /*000c*/ 	.byte	0x04, 0x11
        /*000e*/ 	.short	(.L_4 - .L_3)
	.align		4
.L_3:
        /*0010*/ 	.word	index@(_Z17gpu_residual_calcPKdid)
        /*0014*/ 	.word	0x00000000


	//----- nvinfo : EIATTR_REGCOUNT
	.align		4
.L_4:
        /*0018*/ 	.byte	0x04, 0x2f
        /*001a*/ 	.short	(.L_6 - .L_5)
	.align		4
.L_5:
        /*001c*/ 	.word	index@(_Z10gpu_jacobiPdS_di)
        /*0020*/ 	.word	0x00000012


	//----- nvinfo : EIATTR_FRAME_SIZE
	.align		4
.L_6:
        /*0024*/ 	.byte	0x04, 0x11
        /*0026*/ 	.short	(.L_8 - .L_7)
	.align		4
.L_7:
        /*0028*/ 	.word	index@(_Z10gpu_jacobiPdS_di)
        /*002c*/ 	.word	0x00000000


	//----- nvinfo : EIATTR_MIN_STACK_SIZE
	.align		4
.L_8:
        /*0030*/ 	.byte	0x04, 0x12
        /*0032*/ 	.short	(.L_10 - .L_9)
	.align		4
.L_9:
        /*0034*/ 	.word	index@(_Z10gpu_jacobiPdS_di)
        /*0038*/ 	.word	0x00000000


	//----- nvinfo : EIATTR_MIN_STACK_SIZE
	.align		4
.L_10:
        /*003c*/ 	.byte	0x04, 0x12
        /*003e*/ 	.short	(.L_12 - .L_11)
	.align		4
.L_11:
        /*0040*/ 	.word	index@(_Z17gpu_residual_calcPKdid)
        /*0044*/ 	.word	0x00000000
.L_12:


//--------------------- .nv.compat                --------------------------
	.section	.nv.compat,"",@"SHT_CUDA_COMPAT_INFO"
	.align	4
        /*0000*/ 	.byte	0x02, 0x09, 0x00, 0x00, 0x02, 0x02, 0x01, 0x00, 0x02, 0x05, 0x05, 0x00, 0x03, 0x07, 0x01, 0x01
        /*0010*/ 	.byte	0x02, 0x03, 0x00, 0x00, 0x02, 0x06, 0x01, 0x00, 0x04, 0x0b, 0x08, 0x00, 0x01, 0x00, 0x00, 0x00
        /*0020*/ 	.byte	0x00, 0x00, 0x00, 0x00


//--------------------- .nv.info._Z10gpu_jacobiPdS_di --------------------------
	.section	.nv.info._Z10gpu_jacobiPdS_di,"",@"SHT_CUDA_INFO"
	.sectionflags	@""
	.align	4


	//----- nvinfo : EIATTR_CUDA_API_VERSION
	.align		4
        /*0000*/ 	.byte	0x04, 0x37
        /*0002*/ 	.short	(.L_14 - .L_13)
.L_13:
        /*0004*/ 	.word	0x00000082


	//----- nvinfo : EIATTR_KPARAM_INFO
	.align		4
.L_14:
        /*0008*/ 	.byte	0x04, 0x17
        /*000a*/ 	.short	(.L_16 - .L_15)
.L_15:
        /*000c*/ 	.word	0x00000000
        /*0010*/ 	.short	0x0003
        /*0012*/ 	.short	0x0018
        /*0014*/ 	.byte	0x00, 0xf0, 0x11, 0x00


	//----- nvinfo : EIATTR_KPARAM_INFO
	.align		4
.L_16:
        /*0018*/ 	.byte	0x04, 0x17
        /*001a*/ 	.short	(.L_18 - .L_17)
.L_17:
        /*001c*/ 	.word	0x00000000
        /*0020*/ 	.short	0x0002
        /*0022*/ 	.short	0x0010
        /*0024*/ 	.byte	0x00, 0xf0, 0x21, 0x00


	//----- nvinfo : EIATTR_KPARAM_INFO
	.align		4
.L_18:
        /*0028*/ 	.byte	0x04, 0x17
        /*002a*/ 	.short	(.L_20 - .L_19)
.L_19:
        /*002c*/ 	.word	0x00000000
        /*0030*/ 	.short	0x0001
        /*0032*/ 	.short	0x0008
        /*0034*/ 	.byte	0x00, 0xf5, 0x21, 0x00


	//----- nvinfo : EIATTR_KPARAM_INFO
	.align		4
.L_20:
        /*0038*/ 	.byte	0x04, 0x17
        /*003a*/ 	.short	(.L_22 - .L_21)
.L_21:
        /*003c*/ 	.word	0x00000000
        /*0040*/ 	.short	0x0000
        /*0042*/ 	.short	0x0000
        /*0044*/ 	.byte	0x00, 0xf5, 0x21, 0x00


	//----- nvinfo : EIATTR_SPARSE_MMA_MASK
	.align		4
.L_22:
        /*0048*/ 	.byte	0x03, 0x50
        /*004a*/ 	.short	0x0000


	//----- nvinfo : EIATTR_MAXREG_COUNT
	.align		4
        /*004c*/ 	.byte	0x03, 0x1b
        /*004e*/ 	.short	0x00ff


	//----- nvinfo : EIATTR_MERCURY_ISA_VERSION
	.align		4
        /*0050*/ 	.byte	0x03, 0x5f
        /*0052*/ 	.short	0x0101


	//----- nvinfo : EIATTR_VRC_CTA_INIT_COUNT
	.align		4
        /*0054*/ 	.byte	0x02, 0x4a
	.zero		1
	.zero		1


	//----- nvinfo : EIATTR_EXIT_INSTR_OFFSETS
	.align		4
        /*0058*/ 	.byte	0x04, 0x1c
        /*005a*/ 	.short	(.L_24 - .L_23)


	//   ....[0]....
.L_23:
        /*005c*/ 	.word	0x000002a0


	//----- nvinfo : EIATTR_CBANK_PARAM_SIZE
	.align		4
.L_24:
        /*0060*/ 	.byte	0x03, 0x19
        /*0062*/ 	.short	0x001c


	//----- nvinfo : EIATTR_PARAM_CBANK
	.align		4
        /*0064*/ 	.byte	0x04, 0x0a
        /*0066*/ 	.short	(.L_26 - .L_25)
	.align		4
.L_25:
        /*0068*/ 	.word	index@(.nv.constant0._Z10gpu_jacobiPdS_di)
        /*006c*/ 	.short	0x0380
        /*006e*/ 	.short	0x001c


	//----- nvinfo : EIATTR_SW_WAR
	.align		4
.L_26:
        /*0070*/ 	.byte	0x04, 0x36
        /*0072*/ 	.short	(.L_28 - .L_27)
.L_27:
        /*0074*/ 	.word	0x00000008
.L_28:


//--------------------- .nv.info._Z17gpu_residual_calcPKdid --------------------------
	.section	.nv.info._Z17gpu_residual_calcPKdid,"",@"SHT_CUDA_INFO"
	.sectionflags	@""
	.align	4


	//----- nvinfo : EIATTR_CUDA_API_VERSION
	.align		4
        /*0000*/ 	.byte	0x04, 0x37
        /*0002*/ 	.short	(.L_30 - .L_29)
.L_29:
        /*0004*/ 	.word	0x00000082


	//----- nvinfo : EIATTR_KPARAM_INFO
	.align		4
.L_30:
        /*0008*/ 	.byte	0x04, 0x17
        /*000a*/ 	.short	(.L_32 - .L_31)
.L_31:
        /*000c*/ 	.word	0x00000000
        /*0010*/ 	.short	0x0002
        /*0012*/ 	.short	0x0010
        /*0014*/ 	.byte	0x00, 0xf0, 0x21, 0x00


	//----- nvinfo : EIATTR_KPARAM_INFO
	.align		4
.L_32:
        /*0018*/ 	.byte	0x04, 0x17
        /*001a*/ 	.short	(.L_34 - .L_33)
.L_33:
        /*001c*/ 	.word	0x00000000
        /*0020*/ 	.short	0x0001
        /*0022*/ 	.short	0x0008
        /*0024*/ 	.byte	0x00, 0xf0, 0x11, 0x00


	//----- nvinfo : EIATTR_KPARAM_INFO
	.align		4
.L_34:
        /*0028*/ 	.byte	0x04, 0x17
        /*002a*/ 	.short	(.L_36 - .L_35)
.L_35:
        /*002c*/ 	.word	0x00000000
        /*0030*/ 	.short	0x0000
        /*0032*/ 	.short	0x0000
        /*0034*/ 	.byte	0x00, 0xf5, 0x21, 0x00


	//----- nvinfo : EIATTR_SPARSE_MMA_MASK
	.align		4
.L_36:
        /*0038*/ 	.byte	0x03, 0x50
        /*003a*/ 	.short	0x0000


	//----- nvinfo : EIATTR_MAXREG_COUNT
	.align		4
        /*003c*/ 	.byte	0x03, 0x1b
        /*003e*/ 	.short	0x00ff


	//----- nvinfo : EIATTR_MERCURY_ISA_VERSION
	.align		4
        /*0040*/ 	.byte	0x03, 0x5f
        /*0042*/ 	.short	0x0101


	//----- nvinfo : EIATTR_VRC_CTA_INIT_COUNT
	.align		4
        /*0044*/ 	.byte	0x02, 0x4a
	.zero		1
	.zero		1


	//----- nvinfo : EIATTR_EXIT_INSTR_OFFSETS
	.align		4
        /*0048*/ 	.byte	0x04, 0x1c
        /*004a*/ 	.short	(.L_38 - .L_37)


	//   ....[0]....
.L_37:
        /*004c*/ 	.word	0x000000d0


	//   ....[1]....
        /*0050*/ 	.word	0x00000190


	//----- nvinfo : EIATTR_CRS_STACK_SIZE
	.align		4
.L_38:
        /*0054*/ 	.byte	0x04, 0x1e
        /*0056*/ 	.short	(.L_40 - .L_39)
.L_39:
        /*0058*/ 	.word	0x00000000


	//----- nvinfo : EIATTR_CBANK_PARAM_SIZE
	.align		4
.L_40:
        /*005c*/ 	.byte	0x03, 0x19
        /*005e*/ 	.short	0x0018


	//----- nvinfo : EIATTR_PARAM_CBANK
	.align		4
        /*0060*/ 	.byte	0x04, 0x0a
        /*0062*/ 	.short	(.L_42 - .L_41)
	.align		4
.L_41:
        /*0064*/ 	.word	index@(.nv.constant0._Z17gpu_residual_calcPKdid)
        /*0068*/ 	.short	0x0380
        /*006a*/ 	.short	0x0018


	//----- nvinfo : EIATTR_SW_WAR
	.align		4
.L_42:
        /*006c*/ 	.byte	0x04, 0x36
        /*006e*/ 	.short	(.L_44 - .L_43)
.L_43:
        /*0070*/ 	.word	0x00000008
.L_44:


//--------------------- .nv.callgraph             --------------------------
	.section	.nv.callgraph,"",@"SHT_CUDA_CALLGRAPH"
	.align	4
	.sectionentsize	8
	.align		4
        /*0000*/ 	.word	0x00000000
	.align		4
        /*0004*/ 	.word	0xffffffff
	.align		4
        /*0008*/ 	.word	0x00000000
	.align		4
        /*000c*/ 	.word	0xfffffffe
	.align		4
        /*0010*/ 	.word	0x00000000
	.align		4
        /*0014*/ 	.word	0xfffffffd
	.align		4
        /*0018*/ 	.word	0x00000000
	.align		4
        /*001c*/ 	.word	0xfffffffc


//--------------------- .nv.constant4             --------------------------
	.section	.nv.constant4,"a",@progbits
	.align	8
	.align		8
.nv.constant4:
        /*0000*/ 	.dword	gpu_residual


//--------------------- .text._Z10gpu_jacobiPdS_di --------------------------
	.section	.text._Z10gpu_jacobiPdS_di,"ax",@progbits
	.align	128
        .global         _Z10gpu_jacobiPdS_di
        .type           _Z10gpu_jacobiPdS_di,@function
        .size           _Z10gpu_jacobiPdS_di,(.L_x_3 - _Z10gpu_jacobiPdS_di)
        .other          _Z10gpu_jacobiPdS_di,@"STO_CUDA_ENTRY STV_DEFAULT"
_Z10gpu_jacobiPdS_di:
.text._Z10gpu_jacobiPdS_di:
[----:B------:R-:W-:Y:S01]  /*0000*/  LDC R1, c[0x0][0x37c] ;  /* 0x0000df00ff017b82 */ /* 0x000fe20000000800 */
[----:B------:R-:W0:Y:S07]  /*0010*/  S2R R0, SR_TID.X ;  /* 0x0000000000007919 */ /* 0x000e2e0000002100 */
[----:B------:R-:W0:Y:S01]  /*0020*/  S2UR UR4, SR_CTAID.X ;  /* 0x00000000000479c3 */ /* 0x000e220000002500 */
[----:B------:R-:W1:Y:S01]  /*0030*/  LDCU UR6, c[0x0][0x398] ;  /* 0x00007300ff0677ac */ /* 0x000e620008000800 */
[----:B------:R-:W2:Y:S01]  /*0040*/  S2R R2, SR_TID.Y ;  /* 0x0000000000027919 */ /* 0x000ea20000002200 */
[----:B------:R-:W3:Y:S05]  /*0050*/  LDCU.128 UR8, c[0x0][0x380] ;  /* 0x00007000ff0877ac */ /* 0x000eea0008000c00 */
[----:B------:R-:W0:Y:S08]  /*0060*/  LDC R3, c[0x0][0x360] ;  /* 0x0000d800ff037b82 */ /* 0x000e300000000800 */
[----:B------:R-:W2:Y:S08]  /*0070*/  S2UR UR5, SR_CTAID.Y ;  /* 0x00000000000579c3 */ /* 0x000eb00000002600 */
[----:B------:R-:W2:Y:S01]  /*0080*/  LDC R5, c[0x0][0x364] ;  /* 0x0000d900ff057b82 */ /* 0x000ea20000000800 */
[----:B0-----:R-:W-:-:S04]  /*0090*/  IMAD R0, R3, UR4, R0 ;  /* 0x0000000403007c24 */ /* 0x001fc8000f8e0200 */
[----:B-1----:R-:W-:-:S04]  /*00a0*/  IMAD R0, R0, UR6, RZ ;  /* 0x0000000600007c24 */ /* 0x002fc8000f8e02ff */
[----:B------:R-:W-:-:S04]  /*00b0*/  VIADD R4, R0, UR6 ;  /* 0x0000000600047c36 */ /* 0x000fc80008000000 */
[----:B------:R-:W-:Y:S01]  /*00c0*/  VIADD R8, R4, UR6 ;  /* 0x0000000604087c36 */ /* 0x000fe20008000000 */
[----:B------:R-:W0:Y:S01]  /*00d0*/  LDCU.64 UR6, c[0x0][0x390] ;  /* 0x00007200ff0677ac */ /* 0x000e220008000a00 */
[----:B--2---:R-:W-:Y:S01]  /*00e0*/  IMAD R3, R5, UR5, R2 ;  /* 0x0000000505037c24 */ /* 0x004fe2000f8e0202 */
[----:B------:R-:W1:Y:S04]  /*00f0*/  LDCU.64 UR4, c[0x0][0x358] ;  /* 0x00006b00ff0477ac */ /* 0x000e680008000a00 */
[----:B------:R-:W-:-:S04]  /*0100*/  IADD3 R2, P0, PT, R0, R3, RZ ;  /* 0x0000000300027210 */ /* 0x000fc80007f1e0ff */
[----:B------:R-:W-:Y:S02]  /*0110*/  LEA.HI.X.SX32 R7, R0, RZ, 0x1, P0 ;  /* 0x000000ff00077211 */ /* 0x000fe400000f0eff */
[----:B------:R-:W-:Y:S02]  /*0120*/  IADD3 R0, P1, PT, R3, R4, RZ ;  /* 0x0000000403007210 */ /* 0x000fe40007f3e0ff */
[----:B---3--:R-:W-:Y:S02]  /*0130*/  LEA R14, P0, R2, UR8, 0x3 ;  /* 0x00000008020e7c11 */ /* 0x008fe4000f8018ff */
[----:B------:R-:W-:Y:S02]  /*0140*/  LEA.HI.X.SX32 R5, R4, RZ, 0x1, P1 ;  /* 0x000000ff04057211 */ /* 0x000fe400008f0eff */
[----:B------:R-:W-:Y:S01]  /*0150*/  LEA.HI.X R15, R2, UR9, R7, 0x3, P0 ;  /* 0x00000009020f7c11 */ /* 0x000fe200080f1c07 */
[C---:B------:R-:W-:Y:S01]  /*0160*/  IMAD.SHL.U32 R2, R0.reuse, 0x8, RZ ;  /* 0x0000000800027824 */ /* 0x040fe200078e00ff */
[----:B------:R-:W-:-:S03]  /*0170*/  SHF.L.U64.HI R0, R0, 0x3, R5 ;  /* 0x0000000300007819 */ /* 0x000fc60000010205 */
[----:B-1----:R-:W0:Y:S01]  /*0180*/  LDG.E.64 R4, desc[UR4][R14.64+0x8] ;  /* 0x000008040e047981 */ /* 0x002e22000c1e1b00 */
[----:B------:R-:W-:Y:S02]  /*0190*/  IADD3 R6, P1, PT, R2, UR8, RZ ;  /* 0x0000000802067c10 */ /* 0x000fe4000ff3e0ff */
[----:B------:R-:W-:Y:S02]  /*01a0*/  IADD3 R3, P0, PT, R3, R8, RZ ;  /* 0x0000000803037210 */ /* 0x000fe40007f1e0ff */
[----:B------:R-:W-:Y:S02]  /*01b0*/  IADD3.X R7, PT, PT, R0, UR9, RZ, P1, !PT ;  /* 0x0000000900077c10 */ /* 0x000fe40008ffe4ff */
[C---:B------:R-:W-:Y:S02]  /*01c0*/  LEA R10, P1, R3.reuse, UR8, 0x3 ;  /* 0x00000008030a7c11 */ /* 0x040fe4000f8218ff */
[----:B------:R-:W-:Y:S02]  /*01d0*/  LEA.HI.X.SX32 R12, R8, RZ, 0x1, P0 ;  /* 0x000000ff080c7211 */ /* 0x000fe400000f0eff */
[----:B------:R-:W2:Y:S02]  /*01e0*/  LDG.E.64 R8, desc[UR4][R6.64] ;  /* 0x0000000406087981 */ /* 0x000ea4000c1e1b00 */
[----:B------:R-:W-:-:S02]  /*01f0*/  LEA.HI.X R11, R3, UR9, R12, 0x3, P1 ;  /* 0x00000009030b7c11 */ /* 0x000fc400088f1c0c */
[----:B------:R-:W3:Y:S04]  /*0200*/  LDG.E.64 R12, desc[UR4][R6.64+0x10] ;  /* 0x00001004060c7981 */ /* 0x000ee8000c1e1b00 */
[----:B------:R-:W4:Y:S01]  /*0210*/  LDG.E.64 R10, desc[UR4][R10.64+0x8] ;  /* 0x000008040a0a7981 */ /* 0x000f22000c1e1b00 */
[----:B------:R-:W-:-:S04]  /*0220*/  IADD3 R2, P0, PT, R2, UR10, RZ ;  /* 0x0000000a02027c10 */ /* 0x000fc8000ff1e0ff */
[----:B------:R-:W-:Y:S01]  /*0230*/  IADD3.X R3, PT, PT, R0, UR11, RZ, P0, !PT ;  /* 0x0000000b00037c10 */ /* 0x000fe200087fe4ff */
[----:B0-----:R-:W-:-:S08]  /*0240*/  DADD R4, R4, UR6 ;  /* 0x0000000604047e29 */ /* 0x001fd00008000000 */
[----:B--2---:R-:W-:-:S08]  /*0250*/  DADD R4, R4, R8 ;  /* 0x0000000004047229 */ /* 0x004fd00000000008 */
[----:B----4-:R-:W-:-:S08]  /*0260*/  DADD R4, R4, R10 ;  /* 0x0000000004047229 */ /* 0x010fd0000000000a */
[----:B---3--:R-:W-:-:S08]  /*0270*/  DADD R4, R4, R12 ;  /* 0x0000000004047229 */ /* 0x008fd0000000000c */
[----:B------:R-:W-:-:S07]  /*0280*/  DMUL R4, R4, 0.25 ;  /* 0x3fd0000004047828 */ /* 0x000fce0000000000 */
[----:B------:R-:W-:Y:S01]  /*0290*/  STG.E.64 desc[UR4][R2.64+0x8], R4 ;  /* 0x0000080402007986 */ /* 0x000fe2000c101b04 */
[----:B------:R-:W-:Y:S05]  /*02a0*/  EXIT ;  /* 0x000000000000794d */ /* 0x000fea0003800000 */
.L_x_0:
[----:B------:R-:W-:-:S00]  /*02b0*/  BRA `(.L_x_0) ;  /* 0xfffffffc00fc7947 */ /* 0x000fc0000383ffff */
[----:B------:R-:W-:-:S00]  /*02c0*/  NOP ;  /* 0x0000000000007918 */ /* 0x000fc00000000000 */
        /* <DEDUP_REMOVED lines=11> */
.L_x_3:


//--------------------- .text._Z17gpu_residual_calcPKdid --------------------------
	.section	.text._Z17gpu_residual_calcPKdid,"ax",@progbits
	.align	128
        .global         _Z17gpu_residual_calcPKdid
        .type           _Z17gpu_residual_calcPKdid,@function
        .size           _Z17gpu_residual_calcPKdid,(.L_x_4 - _Z17gpu_residual_calcPKdid)
        .other          _Z17gpu_residual_calcPKdid,@"STO_CUDA_ENTRY STV_DEFAULT"
_Z17gpu_residual_calcPKdid:
.text._Z17gpu_residual_calcPKdid:
[----:B------:R-:W-:Y:S01]  /*0000*/  LDC R1, c[0x0][0x37c] ;  /* 0x0000df00ff017b82 */ /* 0x000fe20000000800 */
[----:B------:R-:W0:Y:S07]  /*0010*/  S2R R2, SR_TID.Y ;  /* 0x0000000000027919 */ /* 0x000e2e0000002200 */
[----:B------:R-:W1:Y:S01]  /*0020*/  LDC R3, c[0x0][0x360] ;  /* 0x0000d800ff037b82 */ /* 0x000e620000000800 */
[----:B------:R-:W2:Y:S01]  /*0030*/  LDCU UR6, c[0x0][0x388] ;  /* 0x00007100ff0677ac */ /* 0x000ea20008000800 */
[----:B------:R-:W1:Y:S06]  /*0040*/  S2R R0, SR_TID.X ;  /* 0x0000000000007919 */ /* 0x000e6c0000002100 */
[----:B------:R-:W0:Y:S08]  /*0050*/  S2UR UR5, SR_CTAID.Y ;  /* 0x00000000000579c3 */ /* 0x000e300000002600 */
[----:B------:R-:W0:Y:S08]  /*0060*/  LDC R5, c[0x0][0x364] ;  /* 0x0000d900ff057b82 */ /* 0x000e300000000800 */
[----:B------:R-:W1:Y:S01]  /*0070*/  S2UR UR4, SR_CTAID.X ;  /* 0x00000000000479c3 */ /* 0x000e620000002500 */
[----:B0-----:R-:W-:-:S02]  /*0080*/  IMAD R2, R5, UR5, R2 ;  /* 0x0000000505027c24 */ /* 0x001fc4000f8e0202 */
[----:B-1----:R-:W-:Y:S02]  /*0090*/  IMAD R0, R3, UR4, R0 ;  /* 0x0000000403007c24 */ /* 0x002fe4000f8e0200 */
[----:B------:R-:W-:-:S05]  /*00a0*/  VIADD R3, R2, 0x1 ;  /* 0x0000000102037836 */ /* 0x000fca0000000000 */
[----:B------:R-:W-:-:S04]  /*00b0*/  VIADDMNMX R0, R0, 0x1, R3, !PT ;  /* 0x0000000100007846 */ /* 0x000fc80007800103 */
[----:B--2---:R-:W-:-:S13]  /*00c0*/  ISETP.GT.AND P0, PT, R0, UR6, PT ;  /* 0x0000000600007c0c */ /* 0x004fda000bf04270 */
[----:B------:R-:W-:Y:S05]  /*00d0*/  @P0 EXIT ;  /* 0x000000000000094d */ /* 0x000fea0003800000 */
[----:B------:R-:W0:Y:S01]  /*00e0*/  LDC.64 R2, c[0x4][RZ] ;  /* 0x01000000ff027b82 */ /* 0x000e220000000a00 */
[----:B------:R-:W0:Y:S02]  /*00f0*/  LDCU.64 UR4, c[0x0][0x358] ;  /* 0x00006b00ff0477ac */ /* 0x000e240008000a00 */
[----:B0-----:R0:W5:Y:S02]  /*0100*/  LDG.E.64 R4, desc[UR4][R2.64] ;  /* 0x0000000402047981 */ /* 0x001164000c1e1b00 */
.L_x_1:
[----:B-----5:R-:W-:Y:S01]  /*0110*/  DADD R6, R4, 1 ;  /* 0x3ff0000004067429 */ /* 0x020fe20000000000 */
[----:B------:R-:W-:Y:S09]  /*0120*/  YIELD ;  /* 0x0000000000007946 */ /* 0x000ff20003800000 */
[----:B------:R-:W2:Y:S02]  /*0130*/  ATOMG.E.CAS.64.STRONG.GPU PT, R6, [R2], R4, R6 ;  /* 0x00000004020673a9 */ /* 0x000ea400001ee506 */
[----:B--2---:R-:W-:-:S02]  /*0140*/  ISETP.NE.U32.AND P0, PT, R4, R6, PT ;  /* 0x000000060400720c */ /* 0x004fc40003f05070 */
[----:B------:R-:W-:Y:S02]  /*0150*/  MOV R4, R6 ;  /* 0x0000000600047202 */ /* 0x000fe40000000f00 */
[----:B------:R-:W-:Y:S01]  /*0160*/  ISETP.NE.AND.EX P0, PT, R5, R7, PT, P0 ;  /* 0x000000070500720c */ /* 0x000fe20003f05300 */
[----:B------:R-:W-:-:S12]  /*0170*/  IMAD.MOV.U32 R5, RZ, RZ, R7 ;  /* 0x000000ffff057224 */ /* 0x000fd800078e0007 */
[----:B------:R-:W-:Y:S05]  /*0180*/  @P0 BRA `(.L_x_1) ;  /* 0xfffffffc00e00947 */ /* 0x000fea000383ffff */
[----:B------:R-:W-:Y:S05]  /*0190*/  EXIT ;  /* 0x000000000000794d */ /* 0x000fea0003800000 */
.L_x_2:
        /* <DEDUP_REMOVED lines=14> */
.L_x_4:


//--------------------- .nv.shared.reserved.0     --------------------------
	.section	.nv.shared.reserved.0,"aw",@nobits
	.weak		__nv_reservedSMEM_offset_0_alias
	.size		__nv_reservedSMEM_offset_0_alias, 0, 64
	.other		__nv_reservedSMEM_offset_0_alias,@"STO_CUDA_RESERVED_SHARED STV_DEFAULT"
__nv_reservedSMEM_offset_0_alias:
	.zero		0
	.zero		64


//--------------------- .nv.global                --------------------------
	.section	.nv.global,"aw",@nobits
	.align	8
.nv.global:
	.type		gpu_residual,@object
	.size		gpu_residual,(.L_0 - gpu_residual)
gpu_residual:
	.zero		8
.L_0:


//--------------------- .nv.constant0._Z10gpu_jacobiPdS_di --------------------------
	.section	.nv.constant0._Z10gpu_jacobiPdS_di,"a",@progbits
	.sectionflags	@""
	.align	4
.nv.constant0._Z10gpu_jacobiPdS_di:
	.zero		924


//--------------------- .nv.constant0._Z17gpu_residual_calcPKdid --------------------------
	.section	.nv.constant0._Z17gpu_residual_calcPKdid,"a",@progbits
	.sectionflags	@""
	.align	4
.nv.constant0._Z17gpu_residual_calcPKdid:
	.zero		920


//--------------------- SYMBOLS --------------------------

	.type		.nv.reservedSmem.offset0,@object
	.size		.nv.reservedSmem.offset0,0x4
